//
// Generated by NVIDIA NVVM Compiler
//
// Compiler Build ID: CL-36424714
// Cuda compilation tools, release 13.0, V13.0.88
// Based on NVVM 20.0.0
//

.version 9.0
.target sm_100
.address_size 64

	// .globl	_Z12setup_kernelP17curandStateXORWOWm
.extern .func  (.param .b32 func_retval0) vprintf
(
	.param .b64 vprintf_param_0,
	.param .b64 vprintf_param_1
)
;
.global .align 4 .b8 precalc_xorwow_matrix[102400];
.global .align 4 .b8 precalc_xorwow_offset_matrix[102400];
.global .align 4 .b8 mrg32k3aM1[2304];
.global .align 4 .b8 mrg32k3aM2[2304];
.global .align 4 .b8 mrg32k3aM1SubSeq[2016];
.global .align 4 .b8 mrg32k3aM2SubSeq[2016];
.global .align 4 .b8 mrg32k3aM1Seq[2304];
.global .align 4 .b8 mrg32k3aM2Seq[2304];
.const .align 8 .b8 __cr_lgamma_table[72];
.global .align 1 .b8 $str[4] = {37, 105, 10};

.visible .entry _Z12setup_kernelP17curandStateXORWOWm(
	.param .u64 .ptr .align 1 _Z12setup_kernelP17curandStateXORWOWm_param_0,
	.param .u64 _Z12setup_kernelP17curandStateXORWOWm_param_1
)
{
	.reg .pred 	%p<24>;
	.reg .b32 	%r<410>;
	.reg .b64 	%rd<19>;

	ld.param.u64 	%rd8, [_Z12setup_kernelP17curandStateXORWOWm_param_0];
	ld.param.u64 	%rd9, [_Z12setup_kernelP17curandStateXORWOWm_param_1];
	cvta.to.global.u64 	%rd10, %rd8;
	mov.u32 	%r182, %tid.x;
	cvt.u64.u32 	%rd18, %r182;
	mul.wide.u32 	%rd11, %r182, 48;
	add.s64 	%rd2, %rd10, %rd11;
	cvt.u32.u64 	%r183, %rd9;
	xor.b32  	%r184, %r183, -1429050551;
	mul.lo.s32 	%r185, %r184, 1099087573;
	{ .reg .b32 tmp; mov.b64 {tmp, %r186}, %rd9; }
	xor.b32  	%r187, %r186, -136515619;
	mul.lo.s32 	%r188, %r187, -1703105765;
	add.s32 	%r189, %r185, %r188;
	add.s32 	%r190, %r189, 6615241;
	add.s32 	%r191, %r185, 123456789;
	st.global.v2.u32 	[%rd2], {%r190, %r191};
	xor.b32  	%r192, %r185, 362436069;
	add.s32 	%r193, %r188, 521288629;
	st.global.v2.u32 	[%rd2+8], {%r192, %r193};
	xor.b32  	%r194, %r188, 88675123;
	add.s32 	%r195, %r185, 5783321;
	st.global.v2.u32 	[%rd2+16], {%r194, %r195};
	setp.eq.s32 	%p1, %r182, 0;
	@%p1 bra 	$L__BB0_42;
	mov.b32 	%r316, 0;
$L__BB0_2:
	and.b64  	%rd4, %rd18, 3;
	setp.eq.s64 	%p2, %rd4, 0;
	@%p2 bra 	$L__BB0_41;
	mul.wide.u32 	%rd12, %r316, 3200;
	mov.u64 	%rd13, precalc_xorwow_matrix;
	add.s64 	%rd5, %rd13, %rd12;
	cvt.u32.u64 	%r2, %rd4;
	mov.b32 	%r317, 0;
$L__BB0_4:
	mov.b32 	%r330, 0;
	mov.u32 	%r331, %r330;
	mov.u32 	%r332, %r330;
	mov.u32 	%r333, %r330;
	mov.u32 	%r334, %r330;
	mov.u32 	%r323, %r330;
$L__BB0_5:
	mul.wide.u32 	%rd14, %r323, 4;
	add.s64 	%rd15, %rd2, %rd14;
	ld.global.u32 	%r10, [%rd15+4];
	shl.b32 	%r11, %r323, 5;
	mov.b32 	%r329, 0;
$L__BB0_6:
	.pragma "nounroll";
	shr.u32 	%r200, %r10, %r329;
	and.b32  	%r201, %r200, 1;
	setp.eq.b32 	%p3, %r201, 1;
	not.pred 	%p4, %p3;
	add.s32 	%r202, %r11, %r329;
	mul.lo.s32 	%r203, %r202, 5;
	mul.wide.u32 	%rd16, %r203, 4;
	add.s64 	%rd6, %rd5, %rd16;
	@%p4 bra 	$L__BB0_8;
	ld.global.u32 	%r204, [%rd6];
	xor.b32  	%r334, %r334, %r204;
	ld.global.u32 	%r205, [%rd6+4];
	xor.b32  	%r333, %r333, %r205;
	ld.global.u32 	%r206, [%rd6+8];
	xor.b32  	%r332, %r332, %r206;
	ld.global.u32 	%r207, [%rd6+12];
	xor.b32  	%r331, %r331, %r207;
	ld.global.u32 	%r208, [%rd6+16];
	xor.b32  	%r330, %r330, %r208;
$L__BB0_8:
	and.b32  	%r210, %r200, 2;
	setp.eq.s32 	%p5, %r210, 0;
	@%p5 bra 	$L__BB0_10;
	ld.global.u32 	%r211, [%rd6+20];
	xor.b32  	%r334, %r334, %r211;
	ld.global.u32 	%r212, [%rd6+24];
	xor.b32  	%r333, %r333, %r212;
	ld.global.u32 	%r213, [%rd6+28];
	xor.b32  	%r332, %r332, %r213;
	ld.global.u32 	%r214, [%rd6+32];
	xor.b32  	%r331, %r331, %r214;
	ld.global.u32 	%r215, [%rd6+36];
	xor.b32  	%r330, %r330, %r215;
$L__BB0_10:
	and.b32  	%r217, %r200, 4;
	setp.eq.s32 	%p6, %r217, 0;
	@%p6 bra 	$L__BB0_12;
	ld.global.u32 	%r218, [%rd6+40];
	xor.b32  	%r334, %r334, %r218;
	ld.global.u32 	%r219, [%rd6+44];
	xor.b32  	%r333, %r333, %r219;
	ld.global.u32 	%r220, [%rd6+48];
	xor.b32  	%r332, %r332, %r220;
	ld.global.u32 	%r221, [%rd6+52];
	xor.b32  	%r331, %r331, %r221;
	ld.global.u32 	%r222, [%rd6+56];
	xor.b32  	%r330, %r330, %r222;
$L__BB0_12:
	and.b32  	%r224, %r200, 8;
	setp.eq.s32 	%p7, %r224, 0;
	@%p7 bra 	$L__BB0_14;
	ld.global.u32 	%r225, [%rd6+60];
	xor.b32  	%r334, %r334, %r225;
	ld.global.u32 	%r226, [%rd6+64];
	xor.b32  	%r333, %r333, %r226;
	ld.global.u32 	%r227, [%rd6+68];
	xor.b32  	%r332, %r332, %r227;
	ld.global.u32 	%r228, [%rd6+72];
	xor.b32  	%r331, %r331, %r228;
	ld.global.u32 	%r229, [%rd6+76];
	xor.b32  	%r330, %r330, %r229;
$L__BB0_14:
	and.b32  	%r231, %r200, 16;
	setp.eq.s32 	%p8, %r231, 0;
	@%p8 bra 	$L__BB0_16;
	ld.global.u32 	%r232, [%rd6+80];
	xor.b32  	%r334, %r334, %r232;
	ld.global.u32 	%r233, [%rd6+84];
	xor.b32  	%r333, %r333, %r233;
	ld.global.u32 	%r234, [%rd6+88];
	xor.b32  	%r332, %r332, %r234;
	ld.global.u32 	%r235, [%rd6+92];
	xor.b32  	%r331, %r331, %r235;
	ld.global.u32 	%r236, [%rd6+96];
	xor.b32  	%r330, %r330, %r236;
$L__BB0_16:
	and.b32  	%r238, %r200, 32;
	setp.eq.s32 	%p9, %r238, 0;
	@%p9 bra 	$L__BB0_18;
	ld.global.u32 	%r239, [%rd6+100];
	xor.b32  	%r334, %r334, %r239;
	ld.global.u32 	%r240, [%rd6+104];
	xor.b32  	%r333, %r333, %r240;
	ld.global.u32 	%r241, [%rd6+108];
	xor.b32  	%r332, %r332, %r241;
	ld.global.u32 	%r242, [%rd6+112];
	xor.b32  	%r331, %r331, %r242;
	ld.global.u32 	%r243, [%rd6+116];
	xor.b32  	%r330, %r330, %r243;
$L__BB0_18:
	and.b32  	%r245, %r200, 64;
	setp.eq.s32 	%p10, %r245, 0;
	@%p10 bra 	$L__BB0_20;
	ld.global.u32 	%r246, [%rd6+120];
	xor.b32  	%r334, %r334, %r246;
	ld.global.u32 	%r247, [%rd6+124];
	xor.b32  	%r333, %r333, %r247;
	ld.global.u32 	%r248, [%rd6+128];
	xor.b32  	%r332, %r332, %r248;
	ld.global.u32 	%r249, [%rd6+132];
	xor.b32  	%r331, %r331, %r249;
	ld.global.u32 	%r250, [%rd6+136];
	xor.b32  	%r330, %r330, %r250;
$L__BB0_20:
	and.b32  	%r252, %r200, 128;
	setp.eq.s32 	%p11, %r252, 0;
	@%p11 bra 	$L__BB0_22;
	ld.global.u32 	%r253, [%rd6+140];
	xor.b32  	%r334, %r334, %r253;
	ld.global.u32 	%r254, [%rd6+144];
	xor.b32  	%r333, %r333, %r254;
	ld.global.u32 	%r255, [%rd6+148];
	xor.b32  	%r332, %r332, %r255;
	ld.global.u32 	%r256, [%rd6+152];
	xor.b32  	%r331, %r331, %r256;
	ld.global.u32 	%r257, [%rd6+156];
	xor.b32  	%r330, %r330, %r257;
$L__BB0_22:
	and.b32  	%r259, %r200, 256;
	setp.eq.s32 	%p12, %r259, 0;
	@%p12 bra 	$L__BB0_24;
	ld.global.u32 	%r260, [%rd6+160];
	xor.b32  	%r334, %r334, %r260;
	ld.global.u32 	%r261, [%rd6+164];
	xor.b32  	%r333, %r333, %r261;
	ld.global.u32 	%r262, [%rd6+168];
	xor.b32  	%r332, %r332, %r262;
	ld.global.u32 	%r263, [%rd6+172];
	xor.b32  	%r331, %r331, %r263;
	ld.global.u32 	%r264, [%rd6+176];
	xor.b32  	%r330, %r330, %r264;
$L__BB0_24:
	and.b32  	%r266, %r200, 512;
	setp.eq.s32 	%p13, %r266, 0;
	@%p13 bra 	$L__BB0_26;
	ld.global.u32 	%r267, [%rd6+180];
	xor.b32  	%r334, %r334, %r267;
	ld.global.u32 	%r268, [%rd6+184];
	xor.b32  	%r333, %r333, %r268;
	ld.global.u32 	%r269, [%rd6+188];
	xor.b32  	%r332, %r332, %r269;
	ld.global.u32 	%r270, [%rd6+192];
	xor.b32  	%r331, %r331, %r270;
	ld.global.u32 	%r271, [%rd6+196];
	xor.b32  	%r330, %r330, %r271;
$L__BB0_26:
	and.b32  	%r273, %r200, 1024;
	setp.eq.s32 	%p14, %r273, 0;
	@%p14 bra 	$L__BB0_28;
	ld.global.u32 	%r274, [%rd6+200];
	xor.b32  	%r334, %r334, %r274;
	ld.global.u32 	%r275, [%rd6+204];
	xor.b32  	%r333, %r333, %r275;
	ld.global.u32 	%r276, [%rd6+208];
	xor.b32  	%r332, %r332, %r276;
	ld.global.u32 	%r277, [%rd6+212];
	xor.b32  	%r331, %r331, %r277;
	ld.global.u32 	%r278, [%rd6+216];
	xor.b32  	%r330, %r330, %r278;
$L__BB0_28:
	and.b32  	%r280, %r200, 2048;
	setp.eq.s32 	%p15, %r280, 0;
	@%p15 bra 	$L__BB0_30;
	ld.global.u32 	%r281, [%rd6+220];
	xor.b32  	%r334, %r334, %r281;
	ld.global.u32 	%r282, [%rd6+224];
	xor.b32  	%r333, %r333, %r282;
	ld.global.u32 	%r283, [%rd6+228];
	xor.b32  	%r332, %r332, %r283;
	ld.global.u32 	%r284, [%rd6+232];
	xor.b32  	%r331, %r331, %r284;
	ld.global.u32 	%r285, [%rd6+236];
	xor.b32  	%r330, %r330, %r285;
$L__BB0_30:
	and.b32  	%r287, %r200, 4096;
	setp.eq.s32 	%p16, %r287, 0;
	@%p16 bra 	$L__BB0_32;
	ld.global.u32 	%r288, [%rd6+240];
	xor.b32  	%r334, %r334, %r288;
	ld.global.u32 	%r289, [%rd6+244];
	xor.b32  	%r333, %r333, %r289;
	ld.global.u32 	%r290, [%rd6+248];
	xor.b32  	%r332, %r332, %r290;
	ld.global.u32 	%r291, [%rd6+252];
	xor.b32  	%r331, %r331, %r291;
	ld.global.u32 	%r292, [%rd6+256];
	xor.b32  	%r330, %r330, %r292;
$L__BB0_32:
	and.b32  	%r294, %r200, 8192;
	setp.eq.s32 	%p17, %r294, 0;
	@%p17 bra 	$L__BB0_34;
	ld.global.u32 	%r295, [%rd6+260];
	xor.b32  	%r334, %r334, %r295;
	ld.global.u32 	%r296, [%rd6+264];
	xor.b32  	%r333, %r333, %r296;
	ld.global.u32 	%r297, [%rd6+268];
	xor.b32  	%r332, %r332, %r297;
	ld.global.u32 	%r298, [%rd6+272];
	xor.b32  	%r331, %r331, %r298;
	ld.global.u32 	%r299, [%rd6+276];
	xor.b32  	%r330, %r330, %r299;
$L__BB0_34:
	and.b32  	%r301, %r200, 16384;
	setp.eq.s32 	%p18, %r301, 0;
	@%p18 bra 	$L__BB0_36;
	ld.global.u32 	%r302, [%rd6+280];
	xor.b32  	%r334, %r334, %r302;
	ld.global.u32 	%r303, [%rd6+284];
	xor.b32  	%r333, %r333, %r303;
	ld.global.u32 	%r304, [%rd6+288];
	xor.b32  	%r332, %r332, %r304;
	ld.global.u32 	%r305, [%rd6+292];
	xor.b32  	%r331, %r331, %r305;
	ld.global.u32 	%r306, [%rd6+296];
	xor.b32  	%r330, %r330, %r306;
$L__BB0_36:
	and.b32  	%r308, %r200, 32768;
	setp.eq.s32 	%p19, %r308, 0;
	@%p19 bra 	$L__BB0_38;
	ld.global.u32 	%r309, [%rd6+300];
	xor.b32  	%r334, %r334, %r309;
	ld.global.u32 	%r310, [%rd6+304];
	xor.b32  	%r333, %r333, %r310;
	ld.global.u32 	%r311, [%rd6+308];
	xor.b32  	%r332, %r332, %r311;
	ld.global.u32 	%r312, [%rd6+312];
	xor.b32  	%r331, %r331, %r312;
	ld.global.u32 	%r313, [%rd6+316];
	xor.b32  	%r330, %r330, %r313;
$L__BB0_38:
	add.s32 	%r329, %r329, 16;
	setp.ne.s32 	%p20, %r329, 32;
	@%p20 bra 	$L__BB0_6;
	mad.lo.s32 	%r314, %r323, -31, %r11;
	add.s32 	%r323, %r314, 1;
	setp.ne.s32 	%p21, %r323, 5;
	@%p21 bra 	$L__BB0_5;
	st.global.u32 	[%rd2+4], %r334;
	st.global.u32 	[%rd2+8], %r333;
	st.global.u32 	[%rd2+12], %r332;
	st.global.u32 	[%rd2+16], %r331;
	st.global.u32 	[%rd2+20], %r330;
	add.s32 	%r317, %r317, 1;
	setp.lt.u32 	%p22, %r317, %r2;
	@%p22 bra 	$L__BB0_4;
$L__BB0_41:
	shr.u64 	%rd7, %rd18, 2;
	add.s32 	%r316, %r316, 1;
	setp.gt.u64 	%p23, %rd18, 3;
	mov.u64 	%rd18, %rd7;
	@%p23 bra 	$L__BB0_2;
$L__BB0_42:
	mov.b32 	%r315, 0;
	st.global.v2.u32 	[%rd2+24], {%r315, %r315};
	st.global.u32 	[%rd2+32], %r315;
	mov.b64 	%rd17, 0;
	st.global.u64 	[%rd2+40], %rd17;
	ret;

}
	// .globl	_Z10addToCountiPiP17curandStateXORWOW
.visible .entry _Z10addToCountiPiP17curandStateXORWOW(
	.param .u32 _Z10addToCountiPiP17curandStateXORWOW_param_0,
	.param .u64 .ptr .align 1 _Z10addToCountiPiP17curandStateXORWOW_param_1,
	.param .u64 .ptr .align 1 _Z10addToCountiPiP17curandStateXORWOW_param_2
)
{
	.local .align 8 .b8 	__local_depot1[8];
	.reg .b64 	%SP;
	.reg .b64 	%SPL;
	.reg .pred 	%p<3>;
	.reg .b32 	%r<30>;
	.reg .b32 	%f<4>;
	.reg .b64 	%rd<12>;

	mov.u64 	%SPL, __local_depot1;
	cvta.local.u64 	%SP, %SPL;
	ld.param.u32 	%r6, [_Z10addToCountiPiP17curandStateXORWOW_param_0];
	ld.param.u64 	%rd4, [_Z10addToCountiPiP17curandStateXORWOW_param_1];
	ld.param.u64 	%rd5, [_Z10addToCountiPiP17curandStateXORWOW_param_2];
	mov.u32 	%r7, %tid.x;
	mov.u32 	%r8, %ctaid.x;
	mov.u32 	%r1, %ntid.x;
	mad.lo.s32 	%r29, %r8, %r1, %r7;
	setp.ge.s32 	%p1, %r29, %r6;
	@%p1 bra 	$L__BB1_3;
	mov.u32 	%r9, %nctaid.x;
	mul.lo.s32 	%r3, %r1, %r9;
	add.u64 	%rd6, %SP, 0;
	add.u64 	%rd1, %SPL, 0;
	cvta.to.global.u64 	%rd2, %rd5;
	cvta.to.global.u64 	%rd3, %rd4;
	mov.u64 	%rd9, $str;
$L__BB1_2:
	mul.wide.s32 	%rd7, %r29, 48;
	add.s64 	%rd8, %rd2, %rd7;
	ld.global.v2.u32 	{%r10, %r11}, [%rd8];
	ld.global.v2.u32 	{%r12, %r13}, [%rd8+8];
	ld.global.v2.u32 	{%r14, %r15}, [%rd8+16];
	shr.u32 	%r16, %r11, 2;
	xor.b32  	%r17, %r16, %r11;
	shl.b32 	%r18, %r15, 4;
	shl.b32 	%r19, %r17, 1;
	xor.b32  	%r20, %r18, %r19;
	xor.b32  	%r21, %r20, %r15;
	xor.b32  	%r22, %r21, %r17;
	add.s32 	%r23, %r10, 362437;
	add.s32 	%r24, %r22, %r23;
	cvt.rn.f32.u32 	%f1, %r24;
	fma.rn.f32 	%f2, %f1, 0f2F800000, 0f2F000000;
	st.global.v2.u32 	[%rd8], {%r23, %r12};
	st.global.v2.u32 	[%rd8+8], {%r13, %r14};
	st.global.v2.u32 	[%rd8+16], {%r15, %r22};
	mul.f32 	%f3, %f2, 0f49742400;
	cvt.rzi.s32.f32 	%r25, %f3;
	st.local.u32 	[%rd1], %r25;
	cvta.global.u64 	%rd10, %rd9;
	{ // callseq 0, 0
	.param .b64 param0;
	st.param.b64 	[param0], %rd10;
	.param .b64 param1;
	st.param.b64 	[param1], %rd6;
	.param .b32 retval0;
	call.uni (retval0), 
	vprintf, 
	(
	param0, 
	param1
	);
	ld.param.b32 	%r26, [retval0];
	} // callseq 0
	atom.global.add.u32 	%r28, [%rd3], %r25;
	add.s32 	%r29, %r29, %r3;
	setp.lt.s32 	%p2, %r29, %r6;
	@%p2 bra 	$L__BB1_2;
$L__BB1_3:
	ret;

}


// ===== COMPILED SASS (sm_100) =====

	.target	sm_100

	.elftype	@"ET_EXEC"


//--------------------- .note.nv.tkinfo           --------------------------
	.section	.note.nv.tkinfo,"",@"SHT_NOTE"
	.sectionflags	@"SHF_NOTE_NV_TKINFO"
	.tkinfo
        /*0018*/ 	.word	0x00000002
        /*0030*/ 	.string	""
        /*0030*/ 	.string	"ptxas"
        /*0030*/ 	.string	"Cuda compilation tools, release 13.0, V13.0.88"
        /*0030*/ 	.string	"Build cuda_13.0.r13.0/compiler.36424714_0"
        /*0030*/ 	.string	"-arch sm_100 -m 64 "



//--------------------- .note.nv.cuinfo           --------------------------
	.section	.note.nv.cuinfo,"",@"SHT_NOTE"
	.sectionflags	@"SHF_NOTE_NV_CUINFO"
        /*0018*/ 	.short	0x0002
        /*001a*/ 	.short	0x0064
        /*001c*/ 	.short	0x0082
	.zero		2


//--------------------- .nv.info                  --------------------------
	.section	.nv.info,"",@"SHT_CUDA_INFO"
	.align	4


	//----- nvinfo : EIATTR_REGCOUNT
	.align		4
        /*0000*/ 	.byte	0x04, 0x2f
        /*0002*/ 	.short	(.L_11 - .L_10)
	.align		4
.L_10:
        /*0004*/ 	.word	index@(_Z12setup_kernelP17curandStateXORWOWm)
        /*0008*/ 	.word	0x0000001f


	//----- nvinfo : EIATTR_FRAME_SIZE
	.align		4
.L_11:
        /*000c*/ 	.byte	0x04, 0x11
        /*000e*/ 	.short	(.L_13 - .L_12)
	.align		4
.L_12:
        /*0010*/ 	.word	index@(_Z12setup_kernelP17curandStateXORWOWm)
        /*0014*/ 	.word	0x00000000


	//----- nvinfo : EIATTR_REGCOUNT
	.align		4
.L_13:
        /*0018*/ 	.byte	0x04, 0x2f
        /*001a*/ 	.short	(.L_15 - .L_14)
	.align		4
.L_14:
        /*001c*/ 	.word	index@(_Z10addToCountiPiP17curandStateXORWOW)
        /*0020*/ 	.word	0x00000019


	//----- nvinfo : EIATTR_FRAME_SIZE
	.align		4
.L_15:
        /*0024*/ 	.byte	0x04, 0x11
        /*0026*/ 	.short	(.L_17 - .L_16)
	.align		4
.L_16:
        /*0028*/ 	.word	index@(_Z10addToCountiPiP17curandStateXORWOW)
        /*002c*/ 	.word	0x00000008


	//----- nvinfo : EIATTR_MIN_STACK_SIZE
	.align		4
.L_17:
        /*0030*/ 	.byte	0x04, 0x12
        /*0032*/ 	.short	(.L_19 - .L_18)
	.align		4
.L_18:
        /*0034*/ 	.word	index@(_Z10addToCountiPiP17curandStateXORWOW)
        /*0038*/ 	.word	0x00000008


	//----- nvinfo : EIATTR_MIN_STACK_SIZE
	.align		4
.L_19:
        /*003c*/ 	.byte	0x04, 0x12
        /*003e*/ 	.short	(.L_21 - .L_20)
	.align		4
.L_20:
        /*0040*/ 	.word	index@(_Z12setup_kernelP17curandStateXORWOWm)
        /*0044*/ 	.word	0x00000000
.L_21:


//--------------------- .nv.compat                --------------------------
	.section	.nv.compat,"",@"SHT_CUDA_COMPAT_INFO"
	.align	4
        /*0000*/ 	.byte	0x02, 0x09, 0x00, 0x00, 0x02, 0x02, 0x01, 0x00, 0x02, 0x05, 0x05, 0x00, 0x03, 0x07, 0x01, 0x01
        /*0010*/ 	.byte	0x02, 0x03, 0x00, 0x00, 0x02, 0x06, 0x01, 0x00, 0x04, 0x0b, 0x08, 0x00, 0x09, 0x00, 0x00, 0x00
        /*0020*/ 	.byte	0x00, 0x00, 0x00, 0x00


//--------------------- .nv.info._Z10addToCountiPiP17curandStateXORWOW --------------------------
	.section	.nv.info._Z10addToCountiPiP17curandStateXORWOW,"",@"SHT_CUDA_INFO"
	.sectionflags	@""
	.align	4


	//----- nvinfo : EIATTR_CUDA_API_VERSION
	.align		4
        /*0000*/ 	.byte	0x04, 0x37
        /*0002*/ 	.short	(.L_23 - .L_22)
.L_22:
        /*0004*/ 	.word	0x00000082


	//----- nvinfo : EIATTR_KPARAM_INFO
	.align		4
.L_23:
        /*0008*/ 	.byte	0x04, 0x17
        /*000a*/ 	.short	(.L_25 - .L_24)
.L_24:
        /*000c*/ 	.word	0x00000000
        /*0010*/ 	.short	0x0002
        /*0012*/ 	.short	0x0010
        /*0014*/ 	.byte	0x00, 0xf5, 0x21, 0x00


	//----- nvinfo : EIATTR_KPARAM_INFO
	.align		4
.L_25:
        /*0018*/ 	.byte	0x04, 0x17
        /*001a*/ 	.short	(.L_27 - .L_26)
.L_26:
        /*001c*/ 	.word	0x00000000
        /*0020*/ 	.short	0x0001
        /*0022*/ 	.short	0x0008
        /*0024*/ 	.byte	0x00, 0xf5, 0x21, 0x00


	//----- nvinfo : EIATTR_KPARAM_INFO
	.align		4
.L_27:
        /*0028*/ 	.byte	0x04, 0x17
        /*002a*/ 	.short	(.L_29 - .L_28)
.L_28:
        /*002c*/ 	.word	0x00000000
        /*0030*/ 	.short	0x0000
        /*0032*/ 	.short	0x0000
        /*0034*/ 	.byte	0x00, 0xf0, 0x11, 0x00


	//----- nvinfo : EIATTR_SPARSE_MMA_MASK
	.align		4
.L_29:
        /*0038*/ 	.byte	0x03, 0x50
        /*003a*/ 	.short	0x0000


	//----- nvinfo : EIATTR_MAXREG_COUNT
	.align		4
        /*003c*/ 	.byte	0x03, 0x1b
        /*003e*/ 	.short	0x00ff


	//----- nvinfo : EIATTR_EXTERNS
	.align		4
        /*0040*/ 	.byte	0x04, 0x0f
        /*0042*/ 	.short	(.L_31 - .L_30)


	//   ....[0]....
	.align		4
.L_30:
        /*0044*/ 	.word	index@(vprintf)


	//----- nvinfo : EIATTR_MERCURY_ISA_VERSION
	.align		4
.L_31:
        /*0048*/ 	.byte	0x03, 0x5f
        /*004a*/ 	.short	0x0101


	//----- nvinfo : EIATTR_INT_WARP_WIDE_INSTR_OFFSETS
	.align		4
        /*004c*/ 	.byte	0x04, 0x31
        /*004e*/ 	.short	(.L_33 - .L_32)


	//   ....[0]....
.L_32:
        /*0050*/ 	.word	0x00000390


	//   ....[1]....
        /*0054*/ 	.word	0x000003b0


	//----- nvinfo : EIATTR_VRC_CTA_INIT_COUNT
	.align		4
.L_33:
        /*0058*/ 	.byte	0x02, 0x4a
	.zero		1
	.zero		1


	//----- nvinfo : EIATTR_SYSCALL_OFFSETS
	.align		4
        /*005c*/ 	.byte	0x04, 0x46
        /*005e*/ 	.short	(.L_35 - .L_34)


	//   ....[0]....
.L_34:
        /*0060*/ 	.word	0x00000370


	//----- nvinfo : EIATTR_EXIT_INSTR_OFFSETS
	.align		4
.L_35:
        /*0064*/ 	.byte	0x04, 0x1c
        /*0066*/ 	.short	(.L_37 - .L_36)


	//   ....[0]....
.L_36:
        /*0068*/ 	.word	0x000000c0


	//   ....[1]....
        /*006c*/ 	.word	0x00000420


	//----- nvinfo : EIATTR_CRS_STACK_SIZE
	.align		4
.L_37:
        /*0070*/ 	.byte	0x04, 0x1e
        /*0072*/ 	.short	(.L_39 - .L_38)
.L_38:
        /*0074*/ 	.word	0x00000000


	//----- nvinfo : EIATTR_CBANK_PARAM_SIZE
	.align		4
.L_39:
        /*0078*/ 	.byte	0x03, 0x19
        /*007a*/ 	.short	0x0018


	//----- nvinfo : EIATTR_PARAM_CBANK
	.align		4
        /*007c*/ 	.byte	0x04, 0x0a
        /*007e*/ 	.short	(.L_41 - .L_40)
	.align		4
.L_40:
        /*0080*/ 	.word	index@(.nv.constant0._Z10addToCountiPiP17curandStateXORWOW)
        /*0084*/ 	.short	0x0380
        /*0086*/ 	.short	0x0018


	//----- nvinfo : EIATTR_SW_WAR
	.align		4
.L_41:
        /*0088*/ 	.byte	0x04, 0x36
        /*008a*/ 	.short	(.L_43 - .L_42)
.L_42:
        /*008c*/ 	.word	0x00000008
.L_43:


//--------------------- .nv.info._Z12setup_kernelP17curandStateXORWOWm --------------------------
	.section	.nv.info._Z12setup_kernelP17curandStateXORWOWm,"",@"SHT_CUDA_INFO"
	.sectionflags	@""
	.align	4


	//----- nvinfo : EIATTR_CUDA_API_VERSION
	.align		4
        /*0000*/ 	.byte	0x04, 0x37
        /*0002*/ 	.short	(.L_45 - .L_44)
.L_44:
        /*0004*/ 	.word	0x00000082


	//----- nvinfo : EIATTR_KPARAM_INFO
	.align		4
.L_45:
        /*0008*/ 	.byte	0x04, 0x17
        /*000a*/ 	.short	(.L_47 - .L_46)
.L_46:
        /*000c*/ 	.word	0x00000000
        /*0010*/ 	.short	0x0001
        /*0012*/ 	.short	0x0008
        /*0014*/ 	.byte	0x00, 0xf0, 0x21, 0x00


	//----- nvinfo : EIATTR_KPARAM_INFO
	.align		4
.L_47:
        /*0018*/ 	.byte	0x04, 0x17
        /*001a*/ 	.short	(.L_49 - .L_48)
.L_48:
        /*001c*/ 	.word	0x00000000
        /*0020*/ 	.short	0x0000
        /*0022*/ 	.short	0x0000
        /*0024*/ 	.byte	0x00, 0xf5, 0x21, 0x00


	//----- nvinfo : EIATTR_SPARSE_MMA_MASK
	.align		4
.L_49:
        /*0028*/ 	.byte	0x03, 0x50
        /*002a*/ 	.short	0x0000


	//----- nvinfo : EIATTR_MAXREG_COUNT
	.align		4
        /*002c*/ 	.byte	0x03, 0x1b
        /*002e*/ 	.short	0x00ff


	//----- nvinfo : EIATTR_MERCURY_ISA_VERSION
	.align		4
        /*0030*/ 	.byte	0x03, 0x5f
        /*0032*/ 	.short	0x0101


	//----- nvinfo : EIATTR_VRC_CTA_INIT_COUNT
	.align		4
        /*0034*/ 	.byte	0x02, 0x4a
	.zero		1
	.zero		1


	//----- nvinfo : EIATTR_EXIT_INSTR_OFFSETS
	.align		4
        /*0038*/ 	.byte	0x04, 0x1c
        /*003a*/ 	.short	(.L_51 - .L_50)


	//   ....[0]....
.L_50:
        /*003c*/ 	.word	0x00000f20


	//----- nvinfo : EIATTR_CRS_STACK_SIZE
	.align		4
.L_51:
        /*0040*/ 	.byte	0x04, 0x1e
        /*0042*/ 	.short	(.L_53 - .L_52)
.L_52:
        /*0044*/ 	.word	0x00000000


	//----- nvinfo : EIATTR_CBANK_PARAM_SIZE
	.align		4
.L_53:
        /*0048*/ 	.byte	0x03, 0x19
        /*004a*/ 	.short	0x0010


	//----- nvinfo : EIATTR_PARAM_CBANK
	.align		4
        /*004c*/ 	.byte	0x04, 0x0a
        /*004e*/ 	.short	(.L_55 - .L_54)
	.align		4
.L_54:
        /*0050*/ 	.word	index@(.nv.constant0._Z12setup_kernelP17curandStateXORWOWm)
        /*0054*/ 	.short	0x0380
        /*0056*/ 	.short	0x0010


	//----- nvinfo : EIATTR_SW_WAR
	.align		4
.L_55:
        /*0058*/ 	.byte	0x04, 0x36
        /*005a*/ 	.short	(.L_57 - .L_56)
.L_56:
        /*005c*/ 	.word	0x00000008
.L_57:


//--------------------- .nv.callgraph             --------------------------
	.section	.nv.callgraph,"",@"SHT_CUDA_CALLGRAPH"
	.align	4
	.sectionentsize	8
	.align		4
        /*0000*/ 	.word	0x00000000
	.align		4
        /*0004*/ 	.word	0xffffffff
	.align		4
        /*0008*/ 	.word	index@(_Z10addToCountiPiP17curandStateXORWOW)
	.align		4
        /*000c*/ 	.word	index@(vprintf)
	.align		4
        /*0010*/ 	.word	0x00000000
	.align		4
        /*0014*/ 	.word	0xfffffffe
	.align		4
        /*0018*/ 	.word	0x00000000
	.align		4
        /*001c*/ 	.word	0xfffffffd
	.align		4
        /*0020*/ 	.word	0x00000000
	.align		4
        /*0024*/ 	.word	0xfffffffc


//--------------------- .nv.constant4             --------------------------
	.section	.nv.constant4,"a",@progbits
	.align	8
	.align		8
.nv.constant4:
        /*0000*/ 	.dword	vprintf
	.align		8
        /*0008*/ 	.dword	precalc_xorwow_matrix
	.align		8
        /*0010*/ 	.dword	precalc_xorwow_offset_matrix
	.align		8
        /*0018*/ 	.dword	mrg32k3aM1
	.align		8
        /*0020*/ 	.dword	mrg32k3aM2
	.align		8
        /*0028*/ 	.dword	mrg32k3aM1SubSeq
	.align		8
        /*0030*/ 	.dword	mrg32k3aM2SubSeq
	.align		8
        /*0038*/ 	.dword	mrg32k3aM1Seq
	.align		8
        /*0040*/ 	.dword	mrg32k3aM2Seq
	.align		8
        /*0048*/ 	.dword	$str


//--------------------- .nv.constant3             --------------------------
	.section	.nv.constant3,"a",@progbits
	.align	8
.nv.constant3:
	.type		__cr_lgamma_table,@object
	.size		__cr_lgamma_table,(.L_8 - __cr_lgamma_table)
__cr_lgamma_table:
        /*0000*/ 	.byte	0x00, 0x00, 0x00, 0x00, 0x00, 0x00, 0x00, 0x00, 0x00, 0x00, 0x00, 0x00, 0x00, 0x00, 0x00, 0x00
        /*0010*/ 	.byte	0xef, 0x39, 0xfa, 0xfe, 0x42, 0x2e, 0xe6, 0x3f, 0x02, 0x20, 0x2a, 0xfa, 0x0b, 0xab, 0xfc, 0x3f
        /*0020*/ 	.byte	0xf9, 0x2c, 0x92, 0x7c, 0xa7, 0x6c, 0x09, 0x40, 0xc9, 0x79, 0x44, 0x3c, 0x64, 0x26, 0x13, 0x40
        /*0030*/ 	.byte	0xca, 0x01, 0xcf, 0x3a, 0x27, 0x51, 0x1a, 0x40, 0x30, 0xcc, 0x2d, 0xf3, 0xe1, 0x0c, 0x21, 0x40
        /*0040*/ 	.byte	0x0d, 0xb7, 0xfc, 0x82, 0x8e, 0x35, 0x25, 0x40
.L_8:


//--------------------- .text._Z10addToCountiPiP17curandStateXORWOW --------------------------
	.section	.text._Z10addToCountiPiP17curandStateXORWOW,"ax",@progbits
	.align	128
        .global         _Z10addToCountiPiP17curandStateXORWOW
        .type           _Z10addToCountiPiP17curandStateXORWOW,@function
        .size           _Z10addToCountiPiP17curandStateXORWOW,(.L_x_12 - _Z10addToCountiPiP17curandStateXORWOW)
        .other          _Z10addToCountiPiP17curandStateXORWOW,@"STO_CUDA_ENTRY STV_DEFAULT"
_Z10addToCountiPiP17curandStateXORWOW:
.text._Z10addToCountiPiP17curandStateXORWOW:
[----:B------:R-:W0:Y:S01]  /*0000*/  LDC R1, c[0x0][0x37c] ;  /* 0x0000df00ff017b82 */ /* 0x000e220000000800 */
[----:B------:R-:W1:Y:S01]  /*0010*/  S2R R17, SR_TID.X ;  /* 0x0000000000117919 */ /* 0x000e620000002100 */
[----:B------:R-:W2:Y:S06]  /*0020*/  LDCU UR5, c[0x0][0x2fc] ;  /* 0x00005f80ff0577ac */ /* 0x000eac0008000800 */
[----:B------:R-:W1:Y:S01]  /*0030*/  S2UR UR6, SR_CTAID.X ;  /* 0x00000000000679c3 */ /* 0x000e620000002500 */
[----:B0-----:R-:W-:Y:S01]  /*0040*/  VIADD R1, R1, 0xfffffff8 ;  /* 0xfffffff801017836 */ /* 0x001fe20000000000 */
[----:B------:R-:W0:Y:S01]  /*0050*/  LDCU UR7, c[0x0][0x380] ;  /* 0x00007000ff0777ac */ /* 0x000e220008000800 */
[----:B------:R-:W3:Y:S05]  /*0060*/  LDCU UR4, c[0x0][0x2f8] ;  /* 0x00005f00ff0477ac */ /* 0x000eea0008000800 */
[----:B------:R-:W1:Y:S01]  /*0070*/  LDC R22, c[0x0][0x360] ;  /* 0x0000d800ff167b82 */ /* 0x000e620000000800 */
[----:B---3--:R-:W-:-:S05]  /*0080*/  IADD3 R2, P1, PT, R1, UR4, RZ ;  /* 0x0000000401027c10 */ /* 0x008fca000ff3e0ff */
[----:B--2---:R-:W-:Y:S02]  /*0090*/  IMAD.X R16, RZ, RZ, UR5, P1 ;  /* 0x00000005ff107e24 */ /* 0x004fe400088e06ff */
[----:B-1----:R-:W-:-:S05]  /*00a0*/  IMAD R17, R22, UR6, R17 ;  /* 0x0000000616117c24 */ /* 0x002fca000f8e0211 */
[----:B0-----:R-:W-:-:S13]  /*00b0*/  ISETP.GE.AND P0, PT, R17, UR7, PT ;  /* 0x0000000711007c0c */ /* 0x001fda000bf06270 */
[----:B------:R-:W-:Y:S05]  /*00c0*/  @P0 EXIT ;  /* 0x000000000000094d */ /* 0x000fea0003800000 */
[----:B------:R-:W0:Y:S01]  /*00d0*/  LDCU UR4, c[0x0][0x370] ;  /* 0x00006e00ff0477ac */ /* 0x000e220008000800 */
[----:B------:R-:W1:Y:S01]  /*00e0*/  LDCU.64 UR36, c[0x0][0x358] ;  /* 0x00006b00ff2477ac */ /* 0x000e620008000a00 */
[----:B------:R-:W2:Y:S01]  /*00f0*/  LDCU UR38, c[0x0][0x380] ;  /* 0x00007000ff2677ac */ /* 0x000ea20008000800 */
[----:B0-----:R-:W-:-:S07]  /*0100*/  IMAD R22, R22, UR4, RZ ;  /* 0x0000000416167c24 */ /* 0x001fce000f8e02ff */
.L_x_1:
[----:B0-----:R-:W0:Y:S02]  /*0110*/  LDC.64 R8, c[0x0][0x390] ;  /* 0x0000e400ff087b82 */ /* 0x001e240000000a00 */
[----:B0-----:R-:W-:-:S05]  /*0120*/  IMAD.WIDE R8, R17, 0x30, R8 ;  /* 0x0000003011087825 */ /* 0x001fca00078e0208 */
[----:B-1----:R-:W3:Y:S04]  /*0130*/  LDG.E.64 R10, desc[UR36][R8.64] ;  /* 0x00000024080a7981 */ /* 0x002ee8000c1e1b00 */
[----:B------:R-:W4:Y:S04]  /*0140*/  LDG.E.64 R6, desc[UR36][R8.64+0x10] ;  /* 0x0000102408067981 */ /* 0x000f28000c1e1b00 */
[----:B------:R-:W5:Y:S01]  /*0150*/  LDG.E.64 R4, desc[UR36][R8.64+0x8] ;  /* 0x0000082408047981 */ /* 0x000f62000c1e1b00 */
[----:B------:R-:W-:Y:S05]  /*0160*/  YIELD ;  /* 0x0000000000007946 */ /* 0x000fea0003800000 */
[----:B------:R-:W0:Y:S01]  /*0170*/  LDCU.64 UR4, c[0x4][0x48] ;  /* 0x01000900ff0477ac */ /* 0x000e220008000a00 */
[----:B------:R-:W-:-:S04]  /*0180*/  IADD3 R17, PT, PT, R22, R17, RZ ;  /* 0x0000001116117210 */ /* 0x000fc80007ffe0ff */
[----:B--2---:R-:W-:-:S04]  /*0190*/  ISETP.GE.AND P0, PT, R17, UR38, PT ;  /* 0x0000002611007c0c */ /* 0x004fc8000bf06270 */
[----:B------:R-:W-:Y:S02]  /*01a0*/  P2R R19, PR, RZ, 0x1 ;  /* 0x00000001ff137803 */ /* 0x000fe40000000000 */
[----:B---3--:R-:W-:Y:S01]  /*01b0*/  SHF.R.U32.HI R0, RZ, 0x2, R11 ;  /* 0x00000002ff007819 */ /* 0x008fe2000001160b */
[----:B------:R-:W-:-:S03]  /*01c0*/  VIADD R10, R10, 0x587c5 ;  /* 0x000587c50a0a7836 */ /* 0x000fc60000000000 */
[----:B------:R-:W-:Y:S02]  /*01d0*/  LOP3.LUT R0, R0, R11, RZ, 0x3c, !PT ;  /* 0x0000000b00007212 */ /* 0x000fe400078e3cff */
[C---:B----4-:R-:W-:Y:S01]  /*01e0*/  SHF.L.U32 R12, R7.reuse, 0x4, RZ ;  /* 0x00000004070c7819 */ /* 0x050fe200000006ff */
[----:B-----5:R-:W-:Y:S01]  /*01f0*/  IMAD.MOV.U32 R20, RZ, RZ, R5 ;  /* 0x000000ffff147224 */ /* 0x020fe200078e0005 */
[----:B------:R-:W-:Y:S01]  /*0200*/  MOV R21, R6 ;  /* 0x0000000600157202 */ /* 0x000fe20000000f00 */
[----:B------:R-:W-:Y:S01]  /*0210*/  IMAD.SHL.U32 R3, R0, 0x2, RZ ;  /* 0x0000000200037824 */ /* 0x000fe200078e00ff */
[----:B------:R-:W-:Y:S01]  /*0220*/  MOV R6, R2 ;  /* 0x0000000200067202 */ /* 0x000fe20000000f00 */
[----:B------:R-:W-:Y:S02]  /*0230*/  IMAD.MOV.U32 R11, RZ, RZ, R4 ;  /* 0x000000ffff0b7224 */ /* 0x000fe400078e0004 */
[----:B------:R1:W-:Y:S01]  /*0240*/  STG.E.64 desc[UR36][R8.64+0x8], R20 ;  /* 0x0000081408007986 */ /* 0x0003e2000c101b24 */
[----:B------:R-:W-:Y:S01]  /*0250*/  LOP3.LUT R3, R7, R12, R3, 0x96, !PT ;  /* 0x0000000c07037212 */ /* 0x000fe200078e9603 */
[----:B------:R-:W-:-:S02]  /*0260*/  IMAD.MOV.U32 R12, RZ, RZ, R7 ;  /* 0x000000ffff0c7224 */ /* 0x000fc400078e0007 */
[----:B------:R1:W-:Y:S01]  /*0270*/  STG.E.64 desc[UR36][R8.64], R10 ;  /* 0x0000000a08007986 */ /* 0x0003e2000c101b24 */
[----:B------:R-:W-:Y:S01]  /*0280*/  LOP3.LUT R13, R3, R0, RZ, 0x3c, !PT ;  /* 0x00000000030d7212 */ /* 0x000fe200078e3cff */
[----:B------:R-:W-:Y:S02]  /*0290*/  IMAD.MOV.U32 R3, RZ, RZ, 0x2f800000 ;  /* 0x2f800000ff037424 */ /* 0x000fe400078e00ff */
[----:B0-----:R-:W-:Y:S01]  /*02a0*/  IMAD.U32 R4, RZ, RZ, UR4 ;  /* 0x00000004ff047e24 */ /* 0x001fe2000f8e00ff */
[----:B------:R-:W-:Y:S01]  /*02b0*/  IADD3 R0, PT, PT, R13, R10, RZ ;  /* 0x0000000a0d007210 */ /* 0x000fe20007ffe0ff */
[----:B------:R1:W-:Y:S01]  /*02c0*/  STG.E.64 desc[UR36][R8.64+0x10], R12 ;  /* 0x0000100c08007986 */ /* 0x0003e2000c101b24 */
[----:B------:R-:W-:Y:S02]  /*02d0*/  IMAD.U32 R5, RZ, RZ, UR5 ;  /* 0x00000005ff057e24 */ /* 0x000fe4000f8e00ff */
[----:B------:R-:W-:Y:S01]  /*02e0*/  I2FP.F32.U32 R0, R0 ;  /* 0x0000000000007245 */ /* 0x000fe20000201000 */
[----:B------:R-:W-:-:S04]  /*02f0*/  IMAD.MOV.U32 R7, RZ, RZ, R16 ;  /* 0x000000ffff077224 */ /* 0x000fc800078e0010 */
[----:B------:R-:W-:-:S04]  /*0300*/  FFMA R0, R0, R3, 1.1641532182693481445e-10 ;  /* 0x2f00000000007423 */ /* 0x000fc80000000003 */
[----:B------:R-:W-:Y:S01]  /*0310*/  FMUL R18, R0, 1000000 ;  /* 0x4974240000127820 */ /* 0x000fe20000400000 */
[----:B------:R-:W-:-:S04]  /*0320*/  MOV R0, 0x0 ;  /* 0x0000000000007802 */ /* 0x000fc80000000f00 */
[----:B------:R1:W0:Y:S01]  /*0330*/  LDC.64 R14, c[0x4][R0] ;  /* 0x01000000000e7b82 */ /* 0x0002220000000a00 */
[----:B------:R-:W2:Y:S02]  /*0340*/  F2I.TRUNC.NTZ R18, R18 ;  /* 0x0000001200127305 */ /* 0x000ea4000020f100 */
[----:B--2---:R1:W-:Y:S02]  /*0350*/  STL [R1], R18 ;  /* 0x0000001201007387 */ /* 0x0043e40000100800 */
[----:B-1----:R-:W-:-:S07]  /*0360*/  LEPC R20, `(.L_x_0) ;  /* 0x000000001014794e */ /* 0x002fce0000000000 */
[----:B0-----:R-:W-:Y:S05]  /*0370*/  CALL.ABS.NOINC R14 ;  /* 0x000000000e007343 */ /* 0x001fea0003c00000 */
.L_x_0:
[----:B------:R-:W0:Y:S01]  /*0380*/  S2R R0, SR_LANEID ;  /* 0x0000000000007919 */ /* 0x000e220000000000 */
[----:B------:R-:W1:Y:S08]  /*0390*/  REDUX.SUM UR5, R18 ;  /* 0x00000000120573c4 */ /* 0x000e70000000c000 */
[----:B------:R-:W2:Y:S01]  /*03a0*/  LDC.64 R4, c[0x0][0x388] ;  /* 0x0000e200ff047b82 */ /* 0x000ea20000000a00 */
[----:B------:R-:W-:Y:S01]  /*03b0*/  VOTEU.ANY UR4, UPT, PT ;  /* 0x0000000000047886 */ /* 0x000fe200038e0100 */
[----:B------:R-:W-:Y:S01]  /*03c0*/  ISETP.NE.AND P6, PT, R19, RZ, PT ;  /* 0x000000ff1300720c */ /* 0x000fe20003fc5270 */
[----:B------:R-:W-:Y:S01]  /*03d0*/  UFLO.U32 UR4, UR4 ;  /* 0x00000004000472bd */ /* 0x000fe200080e0000 */
[----:B-1----:R-:W-:-:S05]  /*03e0*/  MOV R3, UR5 ;  /* 0x0000000500037c02 */ /* 0x002fca0008000f00 */
[----:B0-----:R-:W-:-:S13]  /*03f0*/  ISETP.EQ.U32.AND P0, PT, R0, UR4, PT ;  /* 0x0000000400007c0c */ /* 0x001fda000bf02070 */
[----:B--2---:R0:W-:Y:S01]  /*0400*/  @P0 REDG.E.ADD.STRONG.GPU desc[UR36][R4.64], R3 ;  /* 0x000000030400098e */ /* 0x0041e2000c12e124 */
[----:B------:R-:W-:Y:S05]  /*0410*/  @!P6 BRA `(.L_x_1) ;  /* 0xfffffffc003ce947 */ /* 0x000fea000383ffff */
[----:B------:R-:W-:Y:S05]  /*0420*/  EXIT ;  /* 0x000000000000794d */ /* 0x000fea0003800000 */
.L_x_2:
[----:B------:R-:W-:-:S00]  /*0430*/  BRA `(.L_x_2) ;  /* 0xfffffffc00fc7947 */ /* 0x000fc0000383ffff */
[----:B------:R-:W-:-:S00]  /*0440*/  NOP ;  /* 0x0000000000007918 */ /* 0x000fc00000000000 */
        /* <DEDUP_REMOVED lines=11> */
.L_x_12:


//--------------------- .text._Z12setup_kernelP17curandStateXORWOWm --------------------------
	.section	.text._Z12setup_kernelP17curandStateXORWOWm,"ax",@progbits
	.align	128
        .global         _Z12setup_kernelP17curandStateXORWOWm
        .type           _Z12setup_kernelP17curandStateXORWOWm,@function
        .size           _Z12setup_kernelP17curandStateXORWOWm,(.L_x_13 - _Z12setup_kernelP17curandStateXORWOWm)
        .other          _Z12setup_kernelP17curandStateXORWOWm,@"STO_CUDA_ENTRY STV_DEFAULT"
_Z12setup_kernelP17curandStateXORWOWm:
.text._Z12setup_kernelP17curandStateXORWOWm:
[----:B------:R-:W-:Y:S08]  /*0000*/  LDC R1, c[0x0][0x37c] ;  /* 0x0000df00ff017b82 */ /* 0x000ff00000000800 */
[----:B------:R-:W0:Y:S01]  /*0010*/  LDC.64 R4, c[0x0][0x388] ;  /* 0x0000e200ff047b82 */ /* 0x000e220000000a00 */
[----:B------:R-:W1:Y:S01]  /*0020*/  S2R R13, SR_TID.X ;  /* 0x00000000000d7919 */ /* 0x000e620000002100 */
[----:B------:R-:W2:Y:S01]  /*0030*/  LDCU.64 UR4, c[0x0][0x358] ;  /* 0x00006b00ff0477ac */ /* 0x000ea20008000a00 */
[----:B------:R-:W-:Y:S05]  /*0040*/  BSSY.RECONVERGENT B0, `(.L_x_3) ;  /* 0x00000e7000007945 */ /* 0x000fea0003800200 */
[----:B------:R-:W1:Y:S01]  /*0050*/  LDC.64 R2, c[0x0][0x380] ;  /* 0x0000e000ff027b82 */ /* 0x000e620000000a00 */
[----:B0-----:R-:W-:-:S02]  /*0060*/  LOP3.LUT R0, R4, 0xaad26b49, RZ, 0x3c, !PT ;  /* 0xaad26b4904007812 */ /* 0x001fc400078e3cff */
[----:B------:R-:W-:-:S03]  /*0070*/  LOP3.LUT R4, R5, 0xf7dcefdd, RZ, 0x3c, !PT ;  /* 0xf7dcefdd05047812 */ /* 0x000fc600078e3cff */
[----:B------:R-:W-:Y:S02]  /*0080*/  IMAD R0, R0, 0x4182bed5, RZ ;  /* 0x4182bed500007824 */ /* 0x000fe400078e02ff */
[----:B------:R-:W-:Y:S02]  /*0090*/  IMAD R5, R4, -0x658354e5, RZ ;  /* 0x9a7cab1b04057824 */ /* 0x000fe400078e02ff */
[----:B-1----:R-:W-:Y:S01]  /*00a0*/  IMAD.WIDE.U32 R2, R13, 0x30, R2 ;  /* 0x000000300d027825 */ /* 0x002fe200078e0002 */
[C---:B------:R-:W-:Y:S02]  /*00b0*/  LOP3.LUT R8, R0.reuse, 0x159a55e5, RZ, 0x3c, !PT ;  /* 0x159a55e500087812 */ /* 0x040fe400078e3cff */
[C---:B------:R-:W-:Y:S01]  /*00c0*/  IADD3 R6, PT, PT, R0.reuse, 0x64f0c9, R5 ;  /* 0x0064f0c900067810 */ /* 0x040fe20007ffe005 */
[C---:B------:R-:W-:Y:S01]  /*00d0*/  VIADD R7, R0.reuse, 0x75bcd15 ;  /* 0x075bcd1500077836 */ /* 0x040fe20000000000 */
[----:B------:R-:W-:Y:S01]  /*00e0*/  LOP3.LUT R10, R5, 0x5491333, RZ, 0x3c, !PT ;  /* 0x05491333050a7812 */ /* 0x000fe200078e3cff */
[----:B------:R-:W-:Y:S01]  /*00f0*/  VIADD R11, R0, 0x583f19 ;  /* 0x00583f19000b7836 */ /* 0x000fe20000000000 */
[----:B------:R-:W-:Y:S01]  /*0100*/  ISETP.NE.AND P0, PT, R13, RZ, PT ;  /* 0x000000ff0d00720c */ /* 0x000fe20003f05270 */
[----:B------:R-:W-:Y:S01]  /*0110*/  VIADD R9, R5, 0x1f123bb5 ;  /* 0x1f123bb505097836 */ /* 0x000fe20000000000 */
[----:B--2---:R0:W-:Y:S04]  /*0120*/  STG.E.64 desc[UR4][R2.64], R6 ;  /* 0x0000000602007986 */ /* 0x0041e8000c101b04 */
[----:B------:R0:W-:Y:S04]  /*0130*/  STG.E.64 desc[UR4][R2.64+0x8], R8 ;  /* 0x0000080802007986 */ /* 0x0001e8000c101b04 */
[----:B------:R0:W-:Y:S03]  /*0140*/  STG.E.64 desc[UR4][R2.64+0x10], R10 ;  /* 0x0000100a02007986 */ /* 0x0001e6000c101b04 */
[----:B------:R-:W-:Y:S05]  /*0150*/  @!P0 BRA `(.L_x_4) ;  /* 0x0000000c00548947 */ /* 0x000fea0003800000 */
[----:B------:R-:W-:Y:S01]  /*0160*/  IMAD.MOV.U32 R0, RZ, RZ, R13 ;  /* 0x000000ffff007224 */ /* 0x000fe200078e000d */
[----:B0-----:R-:W-:-:S07]  /*0170*/  CS2R R10, SRZ ;  /* 0x00000000000a7805 */ /* 0x001fce000001ff00 */
.L_x_10:
[----:B0-----:R-:W-:Y:S01]  /*0180*/  LOP3.LUT R2, R0, 0x3, RZ, 0xc0, !PT ;  /* 0x0000000300027812 */ /* 0x001fe200078ec0ff */
[----:B------:R-:W-:Y:S03]  /*0190*/  BSSY.RECONVERGENT B1, `(.L_x_5) ;  /* 0x00000cb000017945 */ /* 0x000fe60003800200 */
[----:B------:R-:W-:-:S04]  /*01a0*/  ISETP.NE.U32.AND P0, PT, R2, RZ, PT ;  /* 0x000000ff0200720c */ /* 0x000fc80003f05070 */
[----:B------:R-:W-:-:S13]  /*01b0*/  ISETP.NE.AND.EX P0, PT, RZ, RZ, PT, P0 ;  /* 0x000000ffff00720c */ /* 0x000fda0003f05300 */
[----:B------:R-:W-:Y:S05]  /*01c0*/  @!P0 BRA `(.L_x_6) ;  /* 0x0000000c001c8947 */ /* 0x000fea0003800000 */
[----:B------:R-:W0:Y:S01]  /*01d0*/  LDC.64 R6, c[0x4][0x8] ;  /* 0x01000200ff067b82 */ /* 0x000e220000000a00 */
[----:B------:R-:W-:Y:S02]  /*01e0*/  IMAD.MOV.U32 R12, RZ, RZ, RZ ;  /* 0x000000ffff0c7224 */ /* 0x000fe400078e00ff */
[----:B0-----:R-:W-:-:S07]  /*01f0*/  IMAD.WIDE.U32 R6, R10, 0xc80, R6 ;  /* 0x00000c800a067825 */ /* 0x001fce00078e0006 */
.L_x_9:
[----:B0-----:R-:W-:Y:S01]  /*0200*/  IMAD.MOV.U32 R13, RZ, RZ, RZ ;  /* 0x000000ffff0d7224 */ /* 0x001fe200078e00ff */
[----:B------:R-:W-:Y:S01]  /*0210*/  CS2R R2, SRZ ;  /* 0x0000000000027805 */ /* 0x000fe2000001ff00 */
[----:B------:R-:W-:Y:S01]  /*0220*/  IMAD.MOV.U32 R15, RZ, RZ, RZ ;  /* 0x000000ffff0f7224 */ /* 0x000fe200078e00ff */
[----:B------:R-:W-:-:S07]  /*0230*/  CS2R R4, SRZ ;  /* 0x0000000000047805 */ /* 0x000fce000001ff00 */
.L_x_8:
[----:B------:R-:W0:Y:S01]  /*0240*/  S2R R14, SR_TID.X ;  /* 0x00000000000e7919 */ /* 0x000e220000002100 */
[----:B------:R-:W0:Y:S02]  /*0250*/  LDC.64 R8, c[0x0][0x380] ;  /* 0x0000e000ff087b82 */ /* 0x000e240000000a00 */
[----:B0-----:R-:W-:-:S04]  /*0260*/  IMAD.WIDE.U32 R8, R14, 0x30, R8 ;  /* 0x000000300e087825 */ /* 0x001fc800078e0008 */
[----:B------:R-:W-:-:S05]  /*0270*/  IMAD.WIDE.U32 R8, R15, 0x4, R8 ;  /* 0x000000040f087825 */ /* 0x000fca00078e0008 */
[----:B------:R0:W5:Y:S01]  /*0280*/  LDG.E R16, desc[UR4][R8.64+0x4] ;  /* 0x0000040408107981 */ /* 0x000162000c1e1900 */
[----:B------:R-:W-:-:S07]  /*0290*/  IMAD.MOV.U32 R17, RZ, RZ, RZ ;  /* 0x000000ffff117224 */ /* 0x000fce00078e00ff */
.L_x_7:
[----:B-----5:R-:W-:Y:S01]  /*02a0*/  SHF.R.U32.HI R24, RZ, R17, R16 ;  /* 0x00000011ff187219 */ /* 0x020fe20000011610 */
[----:B0-----:R-:W-:-:S03]  /*02b0*/  IMAD.SHL.U32 R8, R15, 0x20, RZ ;  /* 0x000000200f087824 */ /* 0x001fc600078e00ff */
[----:B------:R-:W-:Y:S01]  /*02c0*/  LOP3.LUT R9, R24, 0x1, RZ, 0xc0, !PT ;  /* 0x0000000118097812 */ /* 0x000fe200078ec0ff */
[----:B------:R-:W-:-:S03]  /*02d0*/  IMAD.IADD R8, R8, 0x1, R17 ;  /* 0x0000000108087824 */ /* 0x000fc600078e0211 */
[----:B------:R-:W-:Y:S01]  /*02e0*/  ISETP.NE.U32.AND P0, PT, R9, 0x1, PT ;  /* 0x000000010900780c */ /* 0x000fe20003f05070 */
[----:B------:R-:W-:-:S03]  /*02f0*/  IMAD R9, R8, 0x5, RZ ;  /* 0x0000000508097824 */ /* 0x000fc600078e02ff */
[----:B------:R-:W-:Y:S01]  /*0300*/  R2P PR, R24, 0x7e ;  /* 0x0000007e18007804 */ /* 0x000fe20000000000 */
[----:B------:R-:W-:-:S08]  /*0310*/  IMAD.WIDE.U32 R8, R9, 0x4, R6 ;  /* 0x0000000409087825 */ /* 0x000fd000078e0006 */
[----:B------:R-:W2:Y:S04]  /*0320*/  @!P0 LDG.E R18, desc[UR4][R8.64] ;  /* 0x0000000408128981 */ /* 0x000ea8000c1e1900 */
[----:B------:R-:W3:Y:S04]  /*0330*/  @P1 LDG.E R22, desc[UR4][R8.64+0x14] ;  /* 0x0000140408161981 */ /* 0x000ee8000c1e1900 */
[----:B------:R-:W4:Y:S04]  /*0340*/  @!P0 LDG.E R20, desc[UR4][R8.64+0x10] ;  /* 0x0000100408148981 */ /* 0x000f28000c1e1900 */
[----:B------:R-:W4:Y:S04]  /*0350*/  @P2 LDG.E R28, desc[UR4][R8.64+0x28] ;  /* 0x00002804081c2981 */ /* 0x000f28000c1e1900 */
[----:B------:R-:W4:Y:S04]  /*0360*/  @P1 LDG.E R26, desc[UR4][R8.64+0x24] ;  /* 0x00002404081a1981 */ /* 0x000f28000c1e1900 */
[----:B------:R-:W4:Y:S04]  /*0370*/  @P3 LDG.E R21, desc[UR4][R8.64+0x3c] ;  /* 0x00003c0408153981 */ /* 0x000f28000c1e1900 */
[----:B------:R-:W4:Y:S04]  /*0380*/  @P2 LDG.E R19, desc[UR4][R8.64+0x38] ;  /* 0x0000380408132981 */ /* 0x000f28000c1e1900 */
[----:B------:R-:W4:Y:S04]  /*0390*/  @P4 LDG.E R23, desc[UR4][R8.64+0x50] ;  /* 0x0000500408174981 */ /* 0x000f28000c1e1900 */
[----:B------:R-:W4:Y:S01]  /*03a0*/  @P1 LDG.E R25, desc[UR4][R8.64+0x20] ;  /* 0x0000200408191981 */ /* 0x000f22000c1e1900 */
[----:B--2---:R-:W-:-:S03]  /*03b0*/  @!P0 LOP3.LUT R13, R13, R18, RZ, 0x3c, !PT ;  /* 0x000000120d0d8212 */ /* 0x004fc600078e3cff */
[----:B------:R-:W2:Y:S01]  /*03c0*/  @!P0 LDG.E R18, desc[UR4][R8.64+0x8] ;  /* 0x0000080408128981 */ /* 0x000ea2000c1e1900 */
[----:B---3--:R-:W-:-:S03]  /*03d0*/  @P1 LOP3.LUT R13, R13, R22, RZ, 0x3c, !PT ;  /* 0x000000160d0d1212 */ /* 0x008fc600078e3cff */
[----:B------:R-:W3:Y:S01]  /*03e0*/  @P3 LDG.E R22, desc[UR4][R8.64+0x4c] ;  /* 0x00004c0408163981 */ /* 0x000ee2000c1e1900 */
[----:B----4-:R-:W-:-:S03]  /*03f0*/  @!P0 LOP3.LUT R3, R3, R20, RZ, 0x3c, !PT ;  /* 0x0000001403038212 */ /* 0x010fc600078e3cff */
[----:B------:R-:W4:Y:S01]  /*0400*/  @P1 LDG.E R20, desc[UR4][R8.64+0x1c] ;  /* 0x00001c0408141981 */ /* 0x000f22000c1e1900 */
[----:B------:R-:W-:Y:S02]  /*0410*/  @P2 LOP3.LUT R13, R13, R28, RZ, 0x3c, !PT ;  /* 0x0000001c0d0d2212 */ /* 0x000fe400078e3cff */
[----:B------:R-:W-:Y:S02]  /*0420*/  @P1 LOP3.LUT R3, R3, R26, RZ, 0x3c, !PT ;  /* 0x0000001a03031212 */ /* 0x000fe400078e3cff */
[----:B------:R-:W4:Y:S01]  /*0430*/  @P5 LDG.E R26, desc[UR4][R8.64+0x64] ;  /* 0x00006404081a5981 */ /* 0x000f22000c1e1900 */
[----:B------:R-:W-:-:S03]  /*0440*/  @P3 LOP3.LUT R13, R13, R21, RZ, 0x3c, !PT ;  /* 0x000000150d0d3212 */ /* 0x000fc600078e3cff */
[----:B------:R-:W4:Y:S01]  /*0450*/  @!P0 LDG.E R21, desc[UR4][R8.64+0xc] ;  /* 0x00000c0408158981 */ /* 0x000f22000c1e1900 */
[----:B------:R-:W-:-:S03]  /*0460*/  @P2 LOP3.LUT R3, R3, R19, RZ, 0x3c, !PT ;  /* 0x0000001303032212 */ /* 0x000fc600078e3cff */
[----:B------:R-:W4:Y:S01]  /*0470*/  @!P0 LDG.E R19, desc[UR4][R8.64+0x4] ;  /* 0x0000040408138981 */ /* 0x000f22000c1e1900 */
[----:B------:R-:W-:-:S03]  /*0480*/  @P4 LOP3.LUT R13, R13, R23, RZ, 0x3c, !PT ;  /* 0x000000170d0d4212 */ /* 0x000fc600078e3cff */
[----:B------:R-:W4:Y:S01]  /*0490*/  @P1 LDG.E R23, desc[UR4][R8.64+0x18] ;  /* 0x0000180408171981 */ /* 0x000f22000c1e1900 */
[----:B--2---:R-:W-:-:S03]  /*04a0*/  @!P0 LOP3.LUT R5, R5, R18, RZ, 0x3c, !PT ;  /* 0x0000001205058212 */ /* 0x004fc600078e3cff */
[----:B------:R-:W2:Y:S01]  /*04b0*/  @P2 LDG.E R18, desc[UR4][R8.64+0x30] ;  /* 0x0000300408122981 */ /* 0x000ea2000c1e1900 */
[----:B---3--:R-:W-:-:S03]  /*04c0*/  @P3 LOP3.LUT R3, R3, R22, RZ, 0x3c, !PT ;  /* 0x0000001603033212 */ /* 0x008fc600078e3cff */
[----:B------:R-:W3:Y:S01]  /*04d0*/  @P4 LDG.E R22, desc[UR4][R8.64+0x60] ;  /* 0x0000600408164981 */ /* 0x000ee2000c1e1900 */
[----:B----4-:R-:W-:-:S03]  /*04e0*/  @P1 LOP3.LUT R5, R5, R20, RZ, 0x3c, !PT ;  /* 0x0000001405051212 */ /* 0x010fc600078e3cff */
[----:B------:R-:W4:Y:S01]  /*04f0*/  @P3 LDG.E R20, desc[UR4][R8.64+0x44] ;  /* 0x0000440408143981 */ /* 0x000f22000c1e1900 */
[----:B------:R-:W-:-:S03]  /*0500*/  @P5 LOP3.LUT R13, R13, R26, RZ, 0x3c, !PT ;  /* 0x0000001a0d0d5212 */ /* 0x000fc600078e3cff */
[----:B------:R-:W4:Y:S01]  /*0510*/  @P6 LDG.E R26, desc[UR4][R8.64+0x78] ;  /* 0x00007804081a6981 */ /* 0x000f22000c1e1900 */
[----:B------:R-:W-:-:S03]  /*0520*/  @!P0 LOP3.LUT R2, R2, R21, RZ, 0x3c, !PT ;  /* 0x0000001502028212 */ /* 0x000fc600078e3cff */
[----:B------:R-:W4:Y:S01]  /*0530*/  @P2 LDG.E R21, desc[UR4][R8.64+0x34] ;  /* 0x0000340408152981 */ /* 0x000f22000c1e1900 */
[----:B------:R-:W-:-:S03]  /*0540*/  @!P0 LOP3.LUT R4, R4, R19, RZ, 0x3c, !PT ;  /* 0x0000001304048212 */ /* 0x000fc600078e3cff */
[----:B------:R-:W4:Y:S01]  /*0550*/  @P2 LDG.E R19, desc[UR4][R8.64+0x2c] ;  /* 0x00002c0408132981 */ /* 0x000f22000c1e1900 */
[----:B------:R-:W-:Y:S02]  /*0560*/  @P1 LOP3.LUT R2, R2, R25, RZ, 0x3c, !PT ;  /* 0x0000001902021212 */ /* 0x000fe400078e3cff */
[----:B------:R-:W-:Y:S01]  /*0570*/  @P1 LOP3.LUT R4, R4, R23, RZ, 0x3c, !PT ;  /* 0x0000001704041212 */ /* 0x000fe200078e3cff */
[----:B------:R-:W4:Y:S04]  /*0580*/  @P3 LDG.E R25, desc[UR4][R8.64+0x48] ;  /* 0x0000480408193981 */ /* 0x000f28000c1e1900 */
[----:B------:R-:W4:Y:S01]  /*0590*/  @P3 LDG.E R23, desc[UR4][R8.64+0x40] ;  /* 0x0000400408173981 */ /* 0x000f22000c1e1900 */
[----:B------:R-:W-:Y:S02]  /*05a0*/  LOP3.LUT P0, RZ, R24, 0x80, RZ, 0xc0, !PT ;  /* 0x0000008018ff7812 */ /* 0x000fe4000780c0ff */
[----:B--2---:R-:W-:-:S02]  /*05b0*/  @P2 LOP3.LUT R5, R5, R18, RZ, 0x3c, !PT ;  /* 0x0000001205052212 */ /* 0x004fc400078e3cff */
[----:B------:R-:W2:Y:S01]  /*05c0*/  @P4 LDG.E R18, desc[UR4][R8.64+0x58] ;  /* 0x0000580408124981 */ /* 0x000ea2000c1e1900 */
[----:B---3--:R-:W-:-:S03]  /*05d0*/  @P4 LOP3.LUT R3, R3, R22, RZ, 0x3c, !PT ;  /* 0x0000001603034212 */ /* 0x008fc600078e3cff */
[----:B------:R-:W3:Y:S01]  /*05e0*/  @P5 LDG.E R22, desc[UR4][R8.64+0x74] ;  /* 0x0000740408165981 */ /* 0x000ee2000c1e1900 */
[----:B----4-:R-:W-:-:S03]  /*05f0*/  @P3 LOP3.LUT R5, R5, R20, RZ, 0x3c, !PT ;  /* 0x0000001405053212 */ /* 0x010fc600078e3cff */
[----:B------:R-:W4:Y:S01]  /*0600*/  @P5 LDG.E R20, desc[UR4][R8.64+0x6c] ;  /* 0x00006c0408145981 */ /* 0x000f22000c1e1900 */
[----:B------:R-:W-:-:S03]  /*0610*/  @P6 LOP3.LUT R13, R13, R26, RZ, 0x3c, !PT ;  /* 0x0000001a0d0d6212 */ /* 0x000fc600078e3cff */
        /* <DEDUP_REMOVED lines=9> */
[----:B--2---:R-:W-:-:S03]  /*06b0*/  @P4 LOP3.LUT R5, R5, R18, RZ, 0x3c, !PT ;  /* 0x0000001205054212 */ /* 0x004fc600078e3cff */
        /* <DEDUP_REMOVED lines=15> */
[----:B--2---:R-:W-:-:S04]  /*07b0*/  @P6 LOP3.LUT R5, R5, R18, RZ, 0x3c, !PT ;  /* 0x0000001205056212 */ /* 0x004fc800078e3cff */
[----:B---3--:R-:W-:Y:S02]  /*07c0*/  @P0 LOP3.LUT R5, R5, R22, RZ, 0x3c, !PT ;  /* 0x0000001605050212 */ /* 0x008fe400078e3cff */
[----:B----4-:R-:W-:-:S04]  /*07d0*/  @P6 LOP3.LUT R3, R3, R20, RZ, 0x3c, !PT ;  /* 0x0000001403036212 */ /* 0x010fc800078e3cff */
[----:B------:R-:W-:Y:S02]  /*07e0*/  @P0 LOP3.LUT R3, R3, R26, RZ, 0x3c, !PT ;  /* 0x0000001a03030212 */ /* 0x000fe400078e3cff */
[----:B------:R-:W-:Y:S02]  /*07f0*/  @P6 LOP3.LUT R2, R2, R21, RZ, 0x3c, !PT ;  /* 0x0000001502026212 */ /* 0x000fe400078e3cff */
[----:B------:R-:W-:Y:S02]  /*0800*/  @P6 LOP3.LUT R4, R4, R19, RZ, 0x3c, !PT ;  /* 0x0000001304046212 */ /* 0x000fe400078e3cff */
[----:B------:R-:W-:Y:S02]  /*0810*/  @P0 LOP3.LUT R2, R2, R25, RZ, 0x3c, !PT ;  /* 0x0000001902020212 */ /* 0x000fe400078e3cff */
[----:B------:R-:W-:Y:S02]  /*0820*/  @P0 LOP3.LUT R4, R4, R23, RZ, 0x3c, !PT ;  /* 0x0000001704040212 */ /* 0x000fe400078e3cff */
[----:B------:R-:W-:-:S13]  /*0830*/  R2P PR, R24.B1, 0x7f ;  /* 0x0000007f18007804 */ /* 0x000fda0000001000 */
[----:B------:R-:W2:Y:S04]  /*0840*/  @P0 LDG.E R18, desc[UR4][R8.64+0xa0] ;  /* 0x0000a00408120981 */ /* 0x000ea8000c1e1900 */
[----:B------:R-:W3:Y:S04]  /*0850*/  @P1 LDG.E R20, desc[UR4][R8.64+0xb4] ;  /* 0x0000b40408141981 */ /* 0x000ee8000c1e1900 */
[----:B------:R-:W4:Y:S04]  /*0860*/  @P2 LDG.E R26, desc[UR4][R8.64+0xc8] ;  /* 0x0000c804081a2981 */ /* 0x000f28000c1e1900 */
[----:B------:R-:W4:Y:S04]  /*0870*/  @P3 LDG.E R28, desc[UR4][R8.64+0xdc] ;  /* 0x0000dc04081c3981 */ /* 0x000f28000c1e1900 */
[----:B------:R-:W4:Y:S04]  /*0880*/  @P0 LDG.E R19, desc[UR4][R8.64+0xa4] ;  /* 0x0000a40408130981 */ /* 0x000f28000c1e1900 */
[----:B------:R-:W4:Y:S04]  /*0890*/  @P0 LDG.E R22, desc[UR4][R8.64+0xb0] ;  /* 0x0000b00408160981 */ /* 0x000f28000c1e1900 */
[----:B------:R-:W4:Y:S04]  /*08a0*/  @P4 LDG.E R25, desc[UR4][R8.64+0xf0] ;  /* 0x0000f00408194981 */ /* 0x000f28000c1e1900 */
[----:B------:R-:W4:Y:S04]  /*08b0*/  @P0 LDG.E R21, desc[UR4][R8.64+0xac] ;  /* 0x0000ac0408150981 */ /* 0x000f28000c1e1900 */
[----:B------:R-:W4:Y:S01]  /*08c0*/  @P1 LDG.E R23, desc[UR4][R8.64+0xb8] ;  /* 0x0000b80408171981 */ /* 0x000f22000c1e1900 */
[----:B--2---:R-:W-:-:S03]  /*08d0*/  @P0 LOP3.LUT R13, R13, R18, RZ, 0x3c, !PT ;  /* 0x000000120d0d0212 */ /* 0x004fc600078e3cff */
[----:B------:R-:W2:Y:S01]  /*08e0*/  @P1 LDG.E R18, desc[UR4][R8.64+0xbc] ;  /* 0x0000bc0408121981 */ /* 0x000ea2000c1e1900 */
[----:B---3--:R-:W-:-:S03]  /*08f0*/  @P1 LOP3.LUT R13, R13, R20, RZ, 0x3c, !PT ;  /* 0x000000140d0d1212 */ /* 0x008fc600078e3cff */
[----:B------:R-:W3:Y:S01]  /*0900*/  @P0 LDG.E R20, desc[UR4][R8.64+0xa8] ;  /* 0x0000a80408140981 */ /* 0x000ee2000c1e1900 */
[----:B----4-:R-:W-:-:S03]  /*0910*/  @P2 LOP3.LUT R13, R13, R26, RZ, 0x3c, !PT ;  /* 0x0000001a0d0d2212 */ /* 0x010fc600078e3cff */
[----:B------:R-:W4:Y:S01]  /*0920*/  @P5 LDG.E R26, desc[UR4][R8.64+0x104] ;  /* 0x00010404081a5981 */ /* 0x000f22000c1e1900 */
[----:B------:R-:W-:Y:S02]  /*0930*/  @P3 LOP3.LUT R13, R13, R28, RZ, 0x3c, !PT ;  /* 0x0000001c0d0d3212 */ /* 0x000fe400078e3cff */
[----:B------:R-:W-:Y:S02]  /*0940*/  @P0 LOP3.LUT R4, R4, R19, RZ, 0x3c, !PT ;  /* 0x0000001304040212 */ /* 0x000fe400078e3cff */
        /* <DEDUP_REMOVED lines=9> */
[----:B---3--:R-:W-:-:S03]  /*09e0*/  @P0 LOP3.LUT R5, R5, R20, RZ, 0x3c, !PT ;  /* 0x0000001405050212 */ /* 0x008fc600078e3cff */
[----:B------:R-:W3:Y:S01]  /*09f0*/  @P1 LDG.E R20, desc[UR4][R8.64+0xc4] ;  /* 0x0000c40408141981 */ /* 0x000ee2000c1e1900 */
[----:B--2---:R-:W-:-:S03]  /*0a00*/  @P1 LOP3.LUT R5, R5, R18, RZ, 0x3c, !PT ;  /* 0x0000001205051212 */ /* 0x004fc600078e3cff */
[----:B------:R-:W2:Y:S01]  /*0a10*/  @P3 LDG.E R18, desc[UR4][R8.64+0xe4] ;  /* 0x0000e40408123981 */ /* 0x000ea2000c1e1900 */
[----:B------:R-:W-:Y:S02]  /*0a20*/  LOP3.LUT P0, RZ, R24, 0x8000, RZ, 0xc0, !PT ;  /* 0x0000800018ff7812 */ /* 0x000fe4000780c0ff */
[----:B----4-:R-:W-:Y:S01]  /*0a30*/  @P5 LOP3.LUT R13, R13, R26, RZ, 0x3c, !PT ;  /* 0x0000001a0d0d5212 */ /* 0x010fe200078e3cff */
[----:B------:R-:W4:Y:S04]  /*0a40*/  @P2 LDG.E R24, desc[UR4][R8.64+0xd8] ;  /* 0x0000d80408182981 */ /* 0x000f28000c1e1900 */
[----:B------:R-:W4:Y:S01]  /*0a50*/  @P6 LDG.E R26, desc[UR4][R8.64+0x118] ;  /* 0x00011804081a6981 */ /* 0x000f22000c1e1900 */
[----:B------:R-:W-:Y:S02]  /*0a60*/  @P1 LOP3.LUT R2, R2, R19, RZ, 0x3c, !PT ;  /* 0x0000001302021212 */ /* 0x000fe400078e3cff */
[----:B------:R-:W-:Y:S01]  /*0a70*/  @P2 LOP3.LUT R5, R5, R22, RZ, 0x3c, !PT ;  /* 0x0000001605052212 */ /* 0x000fe200078e3cff */
[----:B------:R-:W4:Y:S04]  /*0a80*/  @P3 LDG.E R19, desc[UR4][R8.64+0xe8] ;  /* 0x0000e80408133981 */ /* 0x000f28000c1e1900 */
[----:B------:R-:W4:Y:S01]  /*0a90*/  @P4 LDG.E R22, desc[UR4][R8.64+0xf8] ;  /* 0x0000f80408164981 */ /* 0x000f22000c1e1900 */
[----:B------:R-:W-:-:S03]  /*0aa0*/  @P2 LOP3.LUT R4, R4, R21, RZ, 0x3c, !PT ;  /* 0x0000001504042212 */ /* 0x000fc600078e3cff */
[----:B------:R-:W4:Y:S01]  /*0ab0*/  @P4 LDG.E R21, desc[UR4][R8.64+0xf4] ;  /* 0x0000f40408154981 */ /* 0x000f22000c1e1900 */
[----:B------:R-:W-:-:S03]  /*0ac0*/  @P2 LOP3.LUT R2, R2, R23, RZ, 0x3c, !PT ;  /* 0x0000001702022212 */ /* 0x000fc600078e3cff */
[----:B------:R-:W4:Y:S01]  /*0ad0*/  @P4 LDG.E R23, desc[UR4][R8.64+0xfc] ;  /* 0x0000fc0408174981 */ /* 0x000f22000c1e1900 */
[----:B------:R-:W-:-:S03]  /*0ae0*/  @P3 LOP3.LUT R4, R4, R25, RZ, 0x3c, !PT ;  /* 0x0000001904043212 */ /* 0x000fc600078e3cff */
[----:B------:R-:W4:Y:S04]  /*0af0*/  @P5 LDG.E R25, desc[UR4][R8.64+0x108] ;  /* 0x0001080408195981 */ /* 0x000f28000c1e1900 */
[----:B------:R-:W4:Y:S01]  /*0b00*/  @P0 LDG.E R27, desc[UR4][R8.64+0x138] ;  /* 0x00013804081b0981 */ /* 0x000f22000c1e1900 */
[----:B---3--:R-:W-:-:S03]  /*0b10*/  @P1 LOP3.LUT R3, R3, R20, RZ, 0x3c, !PT ;  /* 0x0000001403031212 */ /* 0x008fc600078e3cff */
[----:B------:R-:W3:Y:S01]  /*0b20*/  @P3 LDG.E R20, desc[UR4][R8.64+0xec] ;  /* 0x0000ec0408143981 */ /* 0x000ee2000c1e1900 */
[----:B--2---:R-:W-:-:S03]  /*0b30*/  @P3 LOP3.LUT R5, R5, R18, RZ, 0x3c, !PT ;  /* 0x0000001205053212 */ /* 0x004fc600078e3cff */
[----:B------:R-:W2:Y:S01]  /*0b40*/  @P5 LDG.E R18, desc[UR4][R8.64+0x10c] ;  /* 0x00010c0408125981 */ /* 0x000ea2000c1e1900 */
        /* <DEDUP_REMOVED lines=22> */
[----:B------:R-:W-:-:S05]  /*0cb0*/  VIADD R17, R17, 0x10 ;  /* 0x0000001011117836 */ /* 0x000fca0000000000 */
[----:B------:R-:W-:Y:S02]  /*0cc0*/  ISETP.NE.AND P1, PT, R17, 0x20, PT ;  /* 0x000000201100780c */ /* 0x000fe40003f25270 */
[----:B------:R-:W-:Y:S02]  /*0cd0*/  @P5 LOP3.LUT R2, R2, R19, RZ, 0x3c, !PT ;  /* 0x0000001302025212 */ /* 0x000fe400078e3cff */
[----:B------:R-:W-:Y:S02]  /*0ce0*/  @P6 LOP3.LUT R4, R4, R21, RZ, 0x3c, !PT ;  /* 0x0000001504046212 */ /* 0x000fe400078e3cff */
[----:B------:R-:W-:Y:S02]  /*0cf0*/  @P6 LOP3.LUT R5, R5, R22, RZ, 0x3c, !PT ;  /* 0x0000001605056212 */ /* 0x000fe400078e3cff */
[----:B------:R-:W-:Y:S02]  /*0d00*/  @P6 LOP3.LUT R2, R2, R23, RZ, 0x3c, !PT ;  /* 0x0000001702026212 */ /* 0x000fe400078e3cff */
[----:B------:R-:W-:-:S02]  /*0d10*/  @P0 LOP3.LUT R4, R4, R25, RZ, 0x3c, !PT ;  /* 0x0000001904040212 */ /* 0x000fc400078e3cff */
[----:B------:R-:W-:Y:S02]  /*0d20*/  @P0 LOP3.LUT R2, R2, R27, RZ, 0x3c, !PT ;  /* 0x0000001b02020212 */ /* 0x000fe400078e3cff */
[----:B---3--:R-:W-:-:S04]  /*0d30*/  @P5 LOP3.LUT R3, R3, R20, RZ, 0x3c, !PT ;  /* 0x0000001403035212 */ /* 0x008fc800078e3cff */
[----:B--2---:R-:W-:Y:S02]  /*0d40*/  @P6 LOP3.LUT R3, R3, R18, RZ, 0x3c, !PT ;  /* 0x0000001203036212 */ /* 0x004fe400078e3cff */
[----:B----4-:R-:W-:Y:S02]  /*0d50*/  @P0 LOP3.LUT R5, R5, R24, RZ, 0x3c, !PT ;  /* 0x0000001805050212 */ /* 0x010fe400078e3cff */
[----:B------:R-:W-:Y:S01]  /*0d60*/  @P0 LOP3.LUT R3, R3, R26, RZ, 0x3c, !PT ;  /* 0x0000001a03030212 */ /* 0x000fe200078e3cff */
[----:B------:R-:W-:Y:S06]  /*0d70*/  @P1 BRA `(.L_x_7) ;  /* 0xfffffff400481947 */ /* 0x000fec000383ffff */
[----:B------:R-:W-:-:S05]  /*0d80*/  VIADD R15, R15, 0x1 ;  /* 0x000000010f0f7836 */ /* 0x000fca0000000000 */
[----:B------:R-:W-:-:S13]  /*0d90*/  ISETP.NE.AND P0, PT, R15, 0x5, PT ;  /* 0x000000050f00780c */ /* 0x000fda0003f05270 */
[----:B------:R-:W-:Y:S05]  /*0da0*/  @P0 BRA `(.L_x_8) ;  /* 0xfffffff400240947 */ /* 0x000fea000383ffff */
[----:B------:R-:W0:Y:S01]  /*0db0*/  LDC.64 R8, c[0x0][0x380] ;  /* 0x0000e000ff087b82 */ /* 0x000e220000000a00 */
[----:B------:R-:W-:Y:S01]  /*0dc0*/  VIADD R12, R12, 0x1 ;  /* 0x000000010c0c7836 */ /* 0x000fe20000000000 */
[----:B------:R-:W-:-:S04]  /*0dd0*/  LOP3.LUT R15, R0, 0x3, RZ, 0xc0, !PT ;  /* 0x00000003000f7812 */ /* 0x000fc800078ec0ff */
[----:B------:R-:W-:Y:S01]  /*0de0*/  ISETP.GE.U32.AND P0, PT, R12, R15, PT ;  /* 0x0000000f0c00720c */ /* 0x000fe20003f06070 */
[----:B0-----:R-:W-:-:S05]  /*0df0*/  IMAD.WIDE.U32 R8, R14, 0x30, R8 ;  /* 0x000000300e087825 */ /* 0x001fca00078e0008 */
[----:B------:R0:W-:Y:S04]  /*0e00*/  STG.E.64 desc[UR4][R8.64+0x8], R4 ;  /* 0x0000080408007986 */ /* 0x0001e8000c101b04 */
[----:B------:R0:W-:Y:S04]  /*0e10*/  STG.E.64 desc[UR4][R8.64+0x10], R2 ;  /* 0x0000100208007986 */ /* 0x0001e8000c101b04 */
[----:B------:R0:W-:Y:S01]  /*0e20*/  STG.E desc[UR4][R8.64+0x4], R13 ;  /* 0x0000040d08007986 */ /* 0x0001e2000c101904 */
[----:B------:R-:W-:Y:S05]  /*0e30*/  @!P0 BRA `(.L_x_9) ;  /* 0xfffffff000f08947 */ /* 0x000fea000383ffff */
.L_x_6:
[----:B------:R-:W-:Y:S05]  /*0e40*/  BSYNC.RECONVERGENT B1 ;  /* 0x0000000000017941 */ /* 0x000fea0003800200 */
.L_x_5:
[----:B------:R-:W-:Y:S01]  /*0e50*/  ISETP.GT.U32.AND P0, PT, R0, 0x3, PT ;  /* 0x000000030000780c */ /* 0x000fe20003f04070 */
[----:B------:R-:W-:Y:S01]  /*0e60*/  VIADD R10, R10, 0x1 ;  /* 0x000000010a0a7836 */ /* 0x000fe20000000000 */
[--C-:B------:R-:W-:Y:S02]  /*0e70*/  SHF.R.U64 R0, R0, 0x2, R11.reuse ;  /* 0x0000000200007819 */ /* 0x100fe4000000120b */
[----:B------:R-:W-:Y:S02]  /*0e80*/  ISETP.GT.U32.AND.EX P0, PT, R11, RZ, PT, P0 ;  /* 0x000000ff0b00720c */ /* 0x000fe40003f04100 */
[----:B------:R-:W-:-:S11]  /*0e90*/  SHF.R.U32.HI R11, RZ, 0x2, R11 ;  /* 0x00000002ff0b7819 */ /* 0x000fd6000001160b */
[----:B------:R-:W-:Y:S05]  /*0ea0*/  @P0 BRA `(.L_x_10) ;  /* 0xfffffff000b40947 */ /* 0x000fea000383ffff */
.L_x_4:
[----:B------:R-:W-:Y:S05]  /*0eb0*/  BSYNC.RECONVERGENT B0 ;  /* 0x0000000000007941 */ /* 0x000fea0003800200 */
.L_x_3:
[----:B0-----:R-:W0:Y:S01]  /*0ec0*/  S2R R5, SR_TID.X ;  /* 0x0000000000057919 */ /* 0x001e220000002100 */
[----:B------:R-:W0:Y:S02]  /*0ed0*/  LDC.64 R2, c[0x0][0x380] ;  /* 0x0000e000ff027b82 */ /* 0x000e240000000a00 */
[----:B0-----:R-:W-:-:S05]  /*0ee0*/  IMAD.WIDE.U32 R2, R5, 0x30, R2 ;  /* 0x0000003005027825 */ /* 0x001fca00078e0002 */
[----:B------:R-:W-:Y:S04]  /*0ef0*/  STG.E.64 desc[UR4][R2.64+0x18], RZ ;  /* 0x000018ff02007986 */ /* 0x000fe8000c101b04 */
[----:B------:R-:W-:Y:S04]  /*0f00*/  STG.E desc[UR4][R2.64+0x20], RZ ;  /* 0x000020ff02007986 */ /* 0x000fe8000c101904 */
[----:B------:R-:W-:Y:S01]  /*0f10*/  STG.E.64 desc[UR4][R2.64+0x28], RZ ;  /* 0x000028ff02007986 */ /* 0x000fe2000c101b04 */
[----:B------:R-:W-:Y:S05]  /*0f20*/  EXIT ;  /* 0x000000000000794d */ /* 0x000fea0003800000 */
.L_x_11:
        /* <DEDUP_REMOVED lines=13> */
.L_x_13:


//--------------------- .nv.global.init           --------------------------
	.section	.nv.global.init,"aw",@progbits
	.align	4
.nv.global.init:
	.type		mrg32k3aM1SubSeq,@object
	.size		mrg32k3aM1SubSeq,(mrg32k3aM2SubSeq - mrg32k3aM1SubSeq)
mrg32k3aM1SubSeq:
        /*0000*/ 	.byte	0x0b, 0xcc, 0xee, 0x04, 0x73, 0x29, 0x8b, 0x6f, 0xf6, 0x53, 0x03, 0xf6, 0x23, 0xf6, 0xea, 0xda
        /* <DEDUP_REMOVED lines=125> */
	.type		mrg32k3aM2SubSeq,@object
	.size		mrg32k3aM2SubSeq,(mrg32k3aM1 - mrg32k3aM2SubSeq)
mrg32k3aM2SubSeq:
        /* <DEDUP_REMOVED lines=126> */
	.type		mrg32k3aM1,@object
	.size		mrg32k3aM1,(mrg32k3aM1Seq - mrg32k3aM1)
mrg32k3aM1:
        /* <DEDUP_REMOVED lines=144> */
	.type		mrg32k3aM1Seq,@object
	.size		mrg32k3aM1Seq,(mrg32k3aM2 - mrg32k3aM1Seq)
mrg32k3aM1Seq:
        /* <DEDUP_REMOVED lines=144> */
	.type		mrg32k3aM2,@object
	.size		mrg32k3aM2,(mrg32k3aM2Seq - mrg32k3aM2)
mrg32k3aM2:
        /* <DEDUP_REMOVED lines=144> */
	.type		mrg32k3aM2Seq,@object
	.size		mrg32k3aM2Seq,(precalc_xorwow_matrix - mrg32k3aM2Seq)
mrg32k3aM2Seq:
        /* <DEDUP_REMOVED lines=144> */
	.type		precalc_xorwow_matrix,@object
	.size		precalc_xorwow_matrix,(precalc_xorwow_offset_matrix - precalc_xorwow_matrix)
precalc_xorwow_matrix:
        /* <DEDUP_REMOVED lines=6400> */
	.type		precalc_xorwow_offset_matrix,@object
	.size		precalc_xorwow_offset_matrix,($str - precalc_xorwow_offset_matrix)
precalc_xorwow_offset_matrix:
        /* <DEDUP_REMOVED lines=6400> */
	.type		$str,@object
	.size		$str,(.L_9 - $str)
$str:
        /*353c0*/ 	.byte	0x25, 0x69, 0x0a, 0x00
.L_9:


//--------------------- .nv.shared.reserved.0     --------------------------
	.section	.nv.shared.reserved.0,"aw",@nobits
	.weak		__nv_reservedSMEM_offset_0_alias
	.size		__nv_reservedSMEM_offset_0_alias, 0, 64
	.other		__nv_reservedSMEM_offset_0_alias,@"STO_CUDA_RESERVED_SHARED STV_DEFAULT"
__nv_reservedSMEM_offset_0_alias:
	.zero		0
	.zero		64


//--------------------- .nv.constant0._Z10addToCountiPiP17curandStateXORWOW --------------------------
	.section	.nv.constant0._Z10addToCountiPiP17curandStateXORWOW,"a",@progbits
	.sectionflags	@""
	.align	4
.nv.constant0._Z10addToCountiPiP17curandStateXORWOW:
	.zero		920


//--------------------- .nv.constant0._Z12setup_kernelP17curandStateXORWOWm --------------------------
	.section	.nv.constant0._Z12setup_kernelP17curandStateXORWOWm,"a",@progbits
	.sectionflags	@""
	.align	4
.nv.constant0._Z12setup_kernelP17curandStateXORWOWm:
	.zero		912


//--------------------- SYMBOLS --------------------------

	.type		.nv.reservedSmem.offset0,@object
	.size		.nv.reservedSmem.offset0,0x4
	.type		vprintf,@function
